	.headerflags	@"EF_CUDA_TEXMODE_UNIFIED EF_CUDA_64BIT_ADDRESS EF_CUDA_ACCELERATORS EF_CUDA_SM90 EF_CUDA_VIRTUAL_SM(EF_CUDA_SM90)"
	.elftype	@"ET_EXEC"


//--------------------- .nv.info                  --------------------------
	.section	.nv.info,"",@"SHT_CUDA_INFO"
	.align	4


	//----- nvinfo : EIATTR_REGCOUNT
	.align		4
        /*0000*/ 	.byte	0x04, 0x2f
        /*0002*/ 	.short	(.L_3 - .L_2)
	.align		4
.L_2:
        /*0004*/ 	.word	index@(triton_poi_fused__native_batch_norm_legit_no_training__prelu_kernel_0)
        /*0008*/ 	.word	0x00000020


	//----- nvinfo : EIATTR_MIN_STACK_SIZE
	.align		4
.L_3:
        /*000c*/ 	.byte	0x04, 0x12
        /*000e*/ 	.short	(.L_5 - .L_4)
	.align		4
.L_4:
        /*0010*/ 	.word	index@(triton_poi_fused__native_batch_norm_legit_no_training__prelu_kernel_0)
        /*0014*/ 	.word	0x00000000


	//----- nvinfo : EIATTR_FRAME_SIZE
	.align		4
.L_5:
        /*0018*/ 	.byte	0x04, 0x11
        /*001a*/ 	.short	(.L_7 - .L_6)
	.align		4
.L_6:
        /*001c*/ 	.word	index@(triton_poi_fused__native_batch_norm_legit_no_training__prelu_kernel_0)
        /*0020*/ 	.word	0x00000000


	//----- nvinfo : EIATTR_MIN_STACK_SIZE
	.align		4
.L_7:
        /*0024*/ 	.byte	0x04, 0x12
        /*0026*/ 	.short	(.L_9 - .L_8)
	.align		4
.L_8:
        /*0028*/ 	.word	index@(triton_poi_fused__native_batch_norm_legit_no_training__prelu_kernel_0)
        /*002c*/ 	.word	0x00000000
.L_9:


//--------------------- .nv.info.triton_poi_fused__native_batch_norm_legit_no_training__prelu_kernel_0 --------------------------
	.section	.nv.info.triton_poi_fused__native_batch_norm_legit_no_training__prelu_kernel_0,"",@"SHT_CUDA_INFO"
	.sectionflags	@""
	.align	4


	//----- nvinfo : EIATTR_CUDA_API_VERSION
	.align		4
        /*0000*/ 	.byte	0x04, 0x37
        /*0002*/ 	.short	(.L_11 - .L_10)
.L_10:
        /*0004*/ 	.word	0x0000007c


	//----- nvinfo : EIATTR_KPARAM_INFO
	.align		4
.L_11:
        /*0008*/ 	.byte	0x04, 0x17
        /*000a*/ 	.short	(.L_13 - .L_12)
.L_12:
        /*000c*/ 	.word	0x00000000
        /*0010*/ 	.short	0x0007
        /*0012*/ 	.short	0x0038
        /*0014*/ 	.byte	0x00, 0xf0, 0x11, 0x00


	//----- nvinfo : EIATTR_KPARAM_INFO
	.align		4
.L_13:
        /*0018*/ 	.byte	0x04, 0x17
        /*001a*/ 	.short	(.L_15 - .L_14)
.L_14:
        /*001c*/ 	.word	0x00000000
        /*0020*/ 	.short	0x0006
        /*0022*/ 	.short	0x0030
        /*0024*/ 	.byte	0x00, 0xf4, 0x21, 0x00


	//----- nvinfo : EIATTR_KPARAM_INFO
	.align		4
.L_15:
        /*0028*/ 	.byte	0x04, 0x17
        /*002a*/ 	.short	(.L_17 - .L_16)
.L_16:
        /*002c*/ 	.word	0x00000000
        /*0030*/ 	.short	0x0005
        /*0032*/ 	.short	0x0028
        /*0034*/ 	.byte	0x00, 0xf4, 0x21, 0x00


	//----- nvinfo : EIATTR_KPARAM_INFO
	.align		4
.L_17:
        /*0038*/ 	.byte	0x04, 0x17
        /*003a*/ 	.short	(.L_19 - .L_18)
.L_18:
        /*003c*/ 	.word	0x00000000
        /*0040*/ 	.short	0x0004
        /*0042*/ 	.short	0x0020
        /*0044*/ 	.byte	0x00, 0xf4, 0x21, 0x00


	//----- nvinfo : EIATTR_KPARAM_INFO
	.align		4
.L_19:
        /*0048*/ 	.byte	0x04, 0x17
        /*004a*/ 	.short	(.L_21 - .L_20)
.L_20:
        /*004c*/ 	.word	0x00000000
        /*0050*/ 	.short	0x0003
        /*0052*/ 	.short	0x0018
        /*0054*/ 	.byte	0x00, 0xf4, 0x21, 0x00


	//----- nvinfo : EIATTR_KPARAM_INFO
	.align		4
.L_21:
        /*0058*/ 	.byte	0x04, 0x17
        /*005a*/ 	.short	(.L_23 - .L_22)
.L_22:
        /*005c*/ 	.word	0x00000000
        /*0060*/ 	.short	0x0002
        /*0062*/ 	.short	0x0010
        /*0064*/ 	.byte	0x00, 0xf4, 0x21, 0x00


	//----- nvinfo : EIATTR_KPARAM_INFO
	.align		4
.L_23:
        /*0068*/ 	.byte	0x04, 0x17
        /*006a*/ 	.short	(.L_25 - .L_24)
.L_24:
        /*006c*/ 	.word	0x00000000
        /*0070*/ 	.short	0x0001
        /*0072*/ 	.short	0x0008
        /*0074*/ 	.byte	0x00, 0xf4, 0x21, 0x00


	//----- nvinfo : EIATTR_KPARAM_INFO
	.align		4
.L_25:
        /*0078*/ 	.byte	0x04, 0x17
        /*007a*/ 	.short	(.L_27 - .L_26)
.L_26:
        /*007c*/ 	.word	0x00000000
        /*0080*/ 	.short	0x0000
        /*0082*/ 	.short	0x0000
        /*0084*/ 	.byte	0x00, 0xf4, 0x21, 0x00


	//----- nvinfo : EIATTR_SPARSE_MMA_MASK
	.align		4
.L_27:
        /*0088*/ 	.byte	0x03, 0x50
        /*008a*/ 	.short	0x0000


	//----- nvinfo : EIATTR_MAXREG_COUNT
	.align		4
        /*008c*/ 	.byte	0x03, 0x1b
        /*008e*/ 	.short	0x00ff


	//----- nvinfo : EIATTR_EXIT_INSTR_OFFSETS
	.align		4
        /*0090*/ 	.byte	0x04, 0x1c
        /*0092*/ 	.short	(.L_29 - .L_28)


	//   ....[0]....
.L_28:
        /*0094*/ 	.word	0x000005b0


	//   ....[1]....
        /*0098*/ 	.word	0x000005d0


	//----- nvinfo : EIATTR_REQNTID
	.align		4
.L_29:
        /*009c*/ 	.byte	0x04, 0x10
        /*009e*/ 	.short	(.L_31 - .L_30)
.L_30:
        /*00a0*/ 	.word	0x00000080
        /*00a4*/ 	.word	0x00000001
        /*00a8*/ 	.word	0x00000001


	//----- nvinfo : EIATTR_CBANK_PARAM_SIZE
	.align		4
.L_31:
        /*00ac*/ 	.byte	0x03, 0x19
        /*00ae*/ 	.short	0x003c


	//----- nvinfo : EIATTR_PARAM_CBANK
	.align		4
        /*00b0*/ 	.byte	0x04, 0x0a
        /*00b2*/ 	.short	(.L_33 - .L_32)
	.align		4
.L_32:
        /*00b4*/ 	.word	index@(.nv.constant0.triton_poi_fused__native_batch_norm_legit_no_training__prelu_kernel_0)
        /*00b8*/ 	.short	0x0210
        /*00ba*/ 	.short	0x003c


	//----- nvinfo : EIATTR_SW_WAR
	.align		4
.L_33:
        /*00bc*/ 	.byte	0x04, 0x36
        /*00be*/ 	.short	(.L_35 - .L_34)
.L_34:
        /*00c0*/ 	.word	0x00000008
.L_35:


//--------------------- .nv.callgraph             --------------------------
	.section	.nv.callgraph,"",@"SHT_CUDA_CALLGRAPH"
	.align	4
	.sectionentsize	8
	.align		4
        /*0000*/ 	.word	0x00000000
	.align		4
        /*0004*/ 	.word	0xffffffff
	.align		4
        /*0008*/ 	.word	0x00000000
	.align		4
        /*000c*/ 	.word	0xfffffffe
	.align		4
        /*0010*/ 	.word	0x00000000
	.align		4
        /*0014*/ 	.word	0xfffffffd
	.align		4
        /*0018*/ 	.word	0x00000000
	.align		4
        /*001c*/ 	.word	0xfffffffc


//--------------------- .nv.constant4             --------------------------
	.section	.nv.constant4,"a",@progbits
	.align	8
	.align		8
.nv.constant4:
        /*0000*/ 	.dword	_$_str
	.align		8
        /*0008*/ 	.dword	_$_str_$_2


//--------------------- .text.triton_poi_fused__native_batch_norm_legit_no_training__prelu_kernel_0 --------------------------
	.section	.text.triton_poi_fused__native_batch_norm_legit_no_training__prelu_kernel_0,"ax",@progbits
	.align	128
        .global         triton_poi_fused__native_batch_norm_legit_no_training__prelu_kernel_0
        .type           triton_poi_fused__native_batch_norm_legit_no_training__prelu_kernel_0,@function
        .size           triton_poi_fused__native_batch_norm_legit_no_training__prelu_kernel_0,(.L_x_1 - triton_poi_fused__native_batch_norm_legit_no_training__prelu_kernel_0)
        .other          triton_poi_fused__native_batch_norm_legit_no_training__prelu_kernel_0,@"STO_CUDA_ENTRY STV_DEFAULT"
triton_poi_fused__native_batch_norm_legit_no_training__prelu_kernel_0:
.text.triton_poi_fused__native_batch_norm_legit_no_training__prelu_kernel_0:
[----:B------:R-:W0:Y:S01]  /*0000*/  LDC R1, c[0x0][0x28] ;  /* 0x00000a00ff017b82 */ /* 0x000e220000000800 */
[----:B------:R-:W1:Y:S01]  /*0010*/  S2R R0, SR_TID.X ;  /* 0x0000000000007919 */ /* 0x000e620000002100 */
[----:B------:R-:W-:Y:S01]  /*0020*/  MOV R18, RZ ;  /* 0x000000ff00127202 */ /* 0x000fe20000000f00 */
[----:B------:R-:W-:-:S05]  /*0030*/  ULDC.64 UR4, c[0x0][0x208] ;  /* 0x0000820000047ab9 */ /* 0x000fca0000000a00 */
[----:B------:R-:W2:Y:S01]  /*0040*/  LDC.64 R28, c[0x0][0x220] ;  /* 0x00008800ff1c7b82 */ /* 0x000ea20000000a00 */
[----:B------:R-:W3:Y:S07]  /*0050*/  S2R R3, SR_CTAID.X ;  /* 0x0000000000037919 */ /* 0x000eee0000002500 */
[----:B------:R-:W4:Y:S08]  /*0060*/  LDC.64 R26, c[0x0][0x218] ;  /* 0x00008600ff1a7b82 */ /* 0x000f300000000a00 */
[----:B------:R-:W5:Y:S08]  /*0070*/  LDC.64 R10, c[0x0][0x230] ;  /* 0x00008c00ff0a7b82 */ /* 0x000f700000000a00 */
[----:B------:R-:W2:Y:S01]  /*0080*/  LDC.64 R8, c[0x0][0x238] ;  /* 0x00008e00ff087b82 */ /* 0x000ea20000000a00 */
[----:B-1----:R-:W-:-:S04]  /*0090*/  SHF.L.U32 R0, R0, 0x1, RZ ;  /* 0x0000000100007819 */ /* 0x002fc800000006ff */
[----:B------:R-:W-:-:S04]  /*00a0*/  LOP3.LUT R0, R0, 0xfe, RZ, 0xc0, !PT ;  /* 0x000000fe00007812 */ /* 0x000fc800078ec0ff */
[----:B---3--:R-:W-:Y:S02]  /*00b0*/  LEA R14, R3, R0, 0x8 ;  /* 0x00000000030e7211 */ /* 0x008fe400078e40ff */
[----:B------:R-:W1:Y:S02]  /*00c0*/  LDC.64 R2, c[0x0][0x228] ;  /* 0x00008a00ff027b82 */ /* 0x000e640000000a00 */
[----:B------:R-:W-:Y:S01]  /*00d0*/  IADD3 R0, R14, 0x1, RZ ;  /* 0x000000010e007810 */ /* 0x000fe20007ffe0ff */
[C---:B------:R-:W-:Y:S01]  /*00e0*/  IMAD.HI R4, R14.reuse, 0x38e38e39, RZ ;  /* 0x38e38e390e047827 */ /* 0x040fe200078e02ff */
[----:B------:R-:W-:-:S03]  /*00f0*/  ISETP.GE.AND P0, PT, R14, 0x90, PT ;  /* 0x000000900e00780c */ /* 0x000fc60003f06270 */
[----:B------:R-:W-:Y:S01]  /*0100*/  IMAD.HI R0, R0, 0x38e38e39, RZ ;  /* 0x38e38e3900007827 */ /* 0x000fe200078e02ff */
[----:B------:R-:W-:-:S04]  /*0110*/  SHF.R.S32.HI R5, RZ, 0x1, R4 ;  /* 0x00000001ff057819 */ /* 0x000fc80000011404 */
[----:B------:R-:W-:Y:S02]  /*0120*/  SHF.R.S32.HI R7, RZ, 0x1, R0 ;  /* 0x00000001ff077819 */ /* 0x000fe40000011400 */
[----:B------:R-:W-:Y:S02]  /*0130*/  LEA.HI R5, R4, R5, RZ, 0x1 ;  /* 0x0000000504057211 */ /* 0x000fe400078f08ff */
[----:B------:R-:W-:Y:S02]  /*0140*/  LEA.HI R7, R0, R7, RZ, 0x1 ;  /* 0x0000000700077211 */ /* 0x000fe400078f08ff */
[----:B------:R-:W-:Y:S02]  /*0150*/  SHF.R.S32.HI R4, RZ, 0x1f, R5 ;  /* 0x0000001fff047819 */ /* 0x000fe40000011405 */
[----:B------:R-:W-:Y:S02]  /*0160*/  SHF.R.S32.HI R0, RZ, 0x1f, R7 ;  /* 0x0000001fff007819 */ /* 0x000fe40000011407 */
[----:B------:R-:W-:-:S02]  /*0170*/  LEA.HI R4, R4, R5, RZ, 0x2 ;  /* 0x0000000504047211 */ /* 0x000fc400078f10ff */
[----:B------:R-:W-:Y:S02]  /*0180*/  LEA.HI R0, R0, R7, RZ, 0x2 ;  /* 0x0000000700007211 */ /* 0x000fe400078f10ff */
[----:B------:R-:W-:Y:S02]  /*0190*/  LOP3.LUT R4, R4, 0xfffffffc, RZ, 0xc0, !PT ;  /* 0xfffffffc04047812 */ /* 0x000fe400078ec0ff */
[----:B------:R-:W-:Y:S01]  /*01a0*/  LOP3.LUT R6, R0, 0xfffffffc, RZ, 0xc0, !PT ;  /* 0xfffffffc00067812 */ /* 0x000fe200078ec0ff */
[----:B------:R-:W-:Y:S01]  /*01b0*/  HFMA2.MMA R0, -RZ, RZ, 0, 0 ;  /* 0x00000000ff007435 */ /* 0x000fe200000001ff */
[----:B------:R-:W-:Y:S02]  /*01c0*/  IADD3 R19, R5, -R4, RZ ;  /* 0x8000000405137210 */ /* 0x000fe40007ffe0ff */
[----:B------:R-:W-:-:S03]  /*01d0*/  IADD3 R15, R7, -R6, RZ ;  /* 0x80000006070f7210 */ /* 0x000fc60007ffe0ff */
[----:B-1----:R-:W-:-:S04]  /*01e0*/  IMAD.WIDE R4, R19, 0x4, R2 ;  /* 0x0000000413047825 */ /* 0x002fc800078e0202 */
[----:B------:R-:W-:Y:S01]  /*01f0*/  IMAD.WIDE R6, R15, 0x4, R2 ;  /* 0x000000040f067825 */ /* 0x000fe200078e0202 */
[----:B------:R1:W3:Y:S04]  /*0200*/  @!P0 LDG.E.EL R0, desc[UR4][R4.64] ;  /* 0x0000000404008981 */ /* 0x0002e8000c2e1900 */
[----:B------:R5:W3:Y:S01]  /*0210*/  @!P0 LDG.E.EL R18, desc[UR4][R6.64] ;  /* 0x0000000406128981 */ /* 0x000ae2000c2e1900 */
[----:B------:R-:W-:Y:S02]  /*0220*/  CS2R R16, SRZ ;  /* 0x0000000000107805 */ /* 0x000fe4000001ff00 */
[----:B------:R-:W-:Y:S01]  /*0230*/  CS2R R2, SRZ ;  /* 0x0000000000027805 */ /* 0x000fe2000001ff00 */
[--C-:B--2---:R-:W-:Y:S01]  /*0240*/  IMAD.WIDE R24, R19, 0x4, R28.reuse ;  /* 0x0000000413187825 */ /* 0x104fe200078e021c */
[----:B-1----:R-:W1:Y:S03]  /*0250*/  LDC.64 R4, c[0x0][0x240] ;  /* 0x00009000ff047b82 */ /* 0x002e660000000a00 */
[----:B------:R-:W-:Y:S01]  /*0260*/  IMAD.WIDE R28, R15, 0x4, R28 ;  /* 0x000000040f1c7825 */ /* 0x000fe200078e021c */
[----:B------:R1:W2:Y:S03]  /*0270*/  @!P0 LDG.E.EL R17, desc[UR4][R24.64] ;  /* 0x0000000418118981 */ /* 0x0002a6000c2e1900 */
[----:B----4-:R-:W-:Y:S01]  /*0280*/  IMAD.WIDE R26, R14, 0x4, R26 ;  /* 0x000000040e1a7825 */ /* 0x010fe200078e021a */
[----:B------:R-:W4:Y:S01]  /*0290*/  @!P0 LDG.E.EL R16, desc[UR4][R28.64] ;  /* 0x000000041c108981 */ /* 0x000f22000c2e1900 */
[----:B------:R-:W-:-:S02]  /*02a0*/  CS2R R22, SRZ ;  /* 0x0000000000167805 */ /* 0x000fc4000001ff00 */
[----:B------:R-:W-:Y:S01]  /*02b0*/  CS2R R20, SRZ ;  /* 0x0000000000147805 */ /* 0x000fe2000001ff00 */
[----:B------:R1:W2:Y:S01]  /*02c0*/  @!P0 LDG.E.64 R2, desc[UR4][R26.64] ;  /* 0x000000041a028981 */ /* 0x0002a2000c1e1b00 */
[----:B-----5:R-:W-:-:S04]  /*02d0*/  IMAD.WIDE R6, R19, 0x4, R10 ;  /* 0x0000000413067825 */ /* 0x020fc800078e020a */
[----:B0-----:R-:W-:Y:S01]  /*02e0*/  IMAD.WIDE R12, R19, 0x4, R8 ;  /* 0x00000004130c7825 */ /* 0x001fe200078e0208 */
[----:B------:R-:W5:Y:S03]  /*02f0*/  @!P0 LDG.E.EL R22, desc[UR4][R6.64] ;  /* 0x0000000406168981 */ /* 0x000f66000c2e1900 */
[C---:B------:R-:W-:Y:S01]  /*0300*/  IMAD.WIDE R10, R15.reuse, 0x4, R10 ;  /* 0x000000040f0a7825 */ /* 0x040fe200078e020a */
[----:B------:R-:W5:Y:S03]  /*0310*/  @!P0 LDG.E.EL R21, desc[UR4][R12.64] ;  /* 0x000000040c158981 */ /* 0x000f66000c2e1900 */
[----:B------:R-:W-:Y:S01]  /*0320*/  IMAD.WIDE R8, R15, 0x4, R8 ;  /* 0x000000040f087825 */ /* 0x000fe200078e0208 */
[----:B------:R-:W2:Y:S04]  /*0330*/  @!P0 LDG.E.EL R23, desc[UR4][R10.64] ;  /* 0x000000040a178981 */ /* 0x000ea8000c2e1900 */
[----:B------:R0:W2:Y:S01]  /*0340*/  @!P0 LDG.E.EL R20, desc[UR4][R8.64] ;  /* 0x0000000408148981 */ /* 0x0000a2000c2e1900 */
[----:B-1----:R-:W-:-:S04]  /*0350*/  IMAD.WIDE R24, R19, 0x4, R4 ;  /* 0x0000000413187825 */ /* 0x002fc800078e0204 */
[----:B------:R-:W-:Y:S01]  /*0360*/  IMAD.WIDE R26, R15, 0x4, R4 ;  /* 0x000000040f1a7825 */ /* 0x000fe200078e0204 */
[----:B------:R-:W-:-:S06]  /*0370*/  CS2R R4, SRZ ;  /* 0x0000000000047805 */ /* 0x000fcc000001ff00 */
[----:B------:R-:W5:Y:S04]  /*0380*/  @!P0 LDG.E.EL R5, desc[UR4][R24.64] ;  /* 0x0000000418058981 */ /* 0x000f68000c2e1900 */
[----:B------:R-:W5:Y:S01]  /*0390*/  @!P0 LDG.E.EL R4, desc[UR4][R26.64] ;  /* 0x000000041a048981 */ /* 0x000f62000c2e1900 */
[----:B0-----:R-:W-:Y:S01]  /*03a0*/  HFMA2.MMA R8, -RZ, RZ, 1.625, 0 ;  /* 0x3e800000ff087435 */ /* 0x001fe200000001ff */
[----:B---3--:R-:W-:Y:S01]  /*03b0*/  FADD R0, R0, 0.0010000000474974513054 ;  /* 0x3a83126f00007421 */ /* 0x008fe20000000000 */
[----:B------:R-:W-:-:S03]  /*03c0*/  FADD R18, R18, 0.0010000000474974513054 ;  /* 0x3a83126f12127421 */ /* 0x000fc60000000000 */
[----:B------:R-:W0:Y:S08]  /*03d0*/  MUFU.SQRT R6, R0 ;  /* 0x0000000000067308 */ /* 0x000e300000002000 */
[----:B------:R-:W1:Y:S01]  /*03e0*/  MUFU.SQRT R7, R18 ;  /* 0x0000001200077308 */ /* 0x000e620000002000 */
[C---:B0-----:R-:W-:Y:S02]  /*03f0*/  FSETP.GT.AND P1, PT, R6.reuse, 8.50705917302346158658e+37, PT ;  /* 0x7e8000000600780b */ /* 0x041fe40003f24000 */
[----:B------:R-:W-:-:S02]  /*0400*/  FSETP.GEU.AND P3, PT, R6, 1.175494350822287508e-38, PT ;  /* 0x008000000600780b */ /* 0x000fc40003f6e000 */
[C---:B-1----:R-:W-:Y:S02]  /*0410*/  FSETP.GT.AND P2, PT, R7.reuse, 8.50705917302346158658e+37, PT ;  /* 0x7e8000000700780b */ /* 0x042fe40003f44000 */
[----:B------:R-:W-:-:S07]  /*0420*/  FSETP.GEU.AND P4, PT, R7, 1.175494350822287508e-38, PT ;  /* 0x008000000700780b */ /* 0x000fce0003f8e000 */
[----:B------:R-:W-:-:S04]  /*0430*/  @P1 FMUL R6, R6, 0.25 ;  /* 0x3e80000006061820 */ /* 0x000fc80000400000 */
[----:B------:R-:W-:Y:S01]  /*0440*/  @!P3 FMUL R6, R6, 16777216 ;  /* 0x4b8000000606b820 */ /* 0x000fe20000400000 */
[----:B------:R-:W-:-:S04]  /*0450*/  @P2 FMUL R7, R7, 0.25 ;  /* 0x3e80000007072820 */ /* 0x000fc80000400000 */
[----:B------:R-:W-:Y:S01]  /*0460*/  @!P4 FMUL R7, R7, 16777216 ;  /* 0x4b8000000707c820 */ /* 0x000fe20000400000 */
[----:B------:R-:W0:Y:S01]  /*0470*/  MUFU.RCP R6, R6 ;  /* 0x0000000600067308 */ /* 0x000e220000001000 */
[----:B------:R-:W-:-:S07]  /*0480*/  FSEL R9, R8, 1, P1 ;  /* 0x3f80000008097808 */ /* 0x000fce0000800000 */
[----:B------:R-:W1:Y:S01]  /*0490*/  MUFU.RCP R7, R7 ;  /* 0x0000000700077308 */ /* 0x000e620000001000 */
[----:B------:R-:W-:Y:S01]  /*04a0*/  FSEL R8, R8, 1, P2 ;  /* 0x3f80000008087808 */ /* 0x000fe20001000000 */
[----:B------:R-:W-:-:S04]  /*04b0*/  @!P3 FMUL R9, R9, 16777216 ;  /* 0x4b8000000909b820 */ /* 0x000fc80000400000 */
[----:B------:R-:W-:Y:S01]  /*04c0*/  @!P4 FMUL R8, R8, 16777216 ;  /* 0x4b8000000808c820 */ /* 0x000fe20000400000 */
[----:B0-----:R-:W-:Y:S01]  /*04d0*/  FMUL R0, R6, R9 ;  /* 0x0000000906007220 */ /* 0x001fe20000400000 */
[----:B--2---:R-:W-:Y:S01]  /*04e0*/  FADD R17, -R17, R2 ;  /* 0x0000000211117221 */ /* 0x004fe20000000100 */
[----:B----4-:R-:W-:Y:S02]  /*04f0*/  FADD R16, -R16, R3 ;  /* 0x0000000310107221 */ /* 0x010fe40000000100 */
[----:B------:R-:W0:Y:S01]  /*0500*/  LDC.64 R2, c[0x0][0x210] ;  /* 0x00008400ff027b82 */ /* 0x000e220000000a00 */
[----:B-1----:R-:W-:Y:S01]  /*0510*/  FMUL R9, R7, R8 ;  /* 0x0000000807097220 */ /* 0x002fe20000400000 */
[----:B------:R-:W-:-:S03]  /*0520*/  FMUL R0, R17, R0 ;  /* 0x0000000011007220 */ /* 0x000fc60000400000 */
[----:B------:R-:W-:Y:S01]  /*0530*/  FMUL R9, R16, R9 ;  /* 0x0000000910097220 */ /* 0x000fe20000400000 */
[----:B-----5:R-:W-:-:S03]  /*0540*/  FFMA R22, R0, R22, R21 ;  /* 0x0000001600167223 */ /* 0x020fc60000000015 */
[----:B------:R-:W-:Y:S02]  /*0550*/  FFMA R23, R9, R23, R20 ;  /* 0x0000001709177223 */ /* 0x000fe40000000014 */
[----:B------:R-:W-:-:S03]  /*0560*/  FSETP.GT.AND P1, PT, R22, RZ, PT ;  /* 0x000000ff1600720b */ /* 0x000fc60003f24000 */
[----:B------:R-:W-:Y:S01]  /*0570*/  FSETP.GT.AND P2, PT, R23, RZ, PT ;  /* 0x000000ff1700720b */ /* 0x000fe20003f44000 */
[----:B0-----:R-:W-:-:S09]  /*0580*/  IMAD.WIDE R2, R14, 0x4, R2 ;  /* 0x000000040e027825 */ /* 0x001fd200078e0202 */
[----:B------:R-:W-:-:S03]  /*0590*/  @!P1 FMUL R22, R22, R5 ;  /* 0x0000000516169220 */ /* 0x000fc60000400000 */
[----:B------:R-:W-:Y:S01]  /*05a0*/  @!P2 FMUL R23, R23, R4 ;  /* 0x000000041717a220 */ /* 0x000fe20000400000 */
[----:B------:R-:W-:Y:S06]  /*05b0*/  @P0 EXIT ;  /* 0x000000000000094d */ /* 0x000fec0003800000 */
[----:B------:R-:W-:Y:S01]  /*05c0*/  STG.E.64 desc[UR4][R2.64], R22 ;  /* 0x0000001602007986 */ /* 0x000fe2000c101b04 */
[----:B------:R-:W-:Y:S05]  /*05d0*/  EXIT ;  /* 0x000000000000794d */ /* 0x000fea0003800000 */
.L_x_0:
[----:B------:R-:W-:-:S00]  /*05e0*/  BRA `(.L_x_0) ;  /* 0xfffffffc00fc7947 */ /* 0x000fc0000383ffff */
[----:B------:R-:W-:-:S00]  /*05f0*/  NOP ;  /* 0x0000000000007918 */ /* 0x000fc00000000000 */
        /* <DEDUP_REMOVED lines=8> */
.L_x_1:


//--------------------- .nv.global.init           --------------------------
	.section	.nv.global.init,"aw",@progbits
.nv.global.init:
	.type		_$_str,@object
	.size		_$_str,(_$_str_$_2 - _$_str)
_$_str:
        /*0000*/ 	.byte	0x5f, 0x5f, 0x43, 0x55, 0x44, 0x41, 0x5f, 0x46, 0x54, 0x5a, 0x00
	.type		_$_str_$_2,@object
	.size		_$_str_$_2,(.L_1 - _$_str_$_2)
_$_str_$_2:
        /*000b*/ 	.byte	0x5f, 0x5f, 0x43, 0x55, 0x44, 0x41, 0x5f, 0x50, 0x52, 0x45, 0x43, 0x5f, 0x53, 0x51, 0x52, 0x54
        /*001b*/ 	.byte	0x00
.L_1:


//--------------------- .nv.constant0.triton_poi_fused__native_batch_norm_legit_no_training__prelu_kernel_0 --------------------------
	.section	.nv.constant0.triton_poi_fused__native_batch_norm_legit_no_training__prelu_kernel_0,"a",@progbits
	.sectionflags	@""
	.align	4
.nv.constant0.triton_poi_fused__native_batch_norm_legit_no_training__prelu_kernel_0:
	.zero		588
